	.headerflags	@"EF_CUDA_TEXMODE_UNIFIED EF_CUDA_64BIT_ADDRESS EF_CUDA_ACCELERATORS EF_CUDA_SM90 EF_CUDA_VIRTUAL_SM(EF_CUDA_SM90)"
	.elftype	@"ET_EXEC"


//--------------------- .nv.info                  --------------------------
	.section	.nv.info,"",@"SHT_CUDA_INFO"
	.align	4


	//----- nvinfo : EIATTR_REGCOUNT
	.align		4
        /*0000*/ 	.byte	0x04, 0x2f
        /*0002*/ 	.short	(.L_1 - .L_0)
	.align		4
.L_0:
        /*0004*/ 	.word	index@(triton_poi_fused_convolution_9)
        /*0008*/ 	.word	0x0000000e


	//----- nvinfo : EIATTR_MIN_STACK_SIZE
	.align		4
.L_1:
        /*000c*/ 	.byte	0x04, 0x12
        /*000e*/ 	.short	(.L_3 - .L_2)
	.align		4
.L_2:
        /*0010*/ 	.word	index@(triton_poi_fused_convolution_9)
        /*0014*/ 	.word	0x00000000


	//----- nvinfo : EIATTR_FRAME_SIZE
	.align		4
.L_3:
        /*0018*/ 	.byte	0x04, 0x11
        /*001a*/ 	.short	(.L_5 - .L_4)
	.align		4
.L_4:
        /*001c*/ 	.word	index@(triton_poi_fused_convolution_9)
        /*0020*/ 	.word	0x00000000


	//----- nvinfo : EIATTR_MIN_STACK_SIZE
	.align		4
.L_5:
        /*0024*/ 	.byte	0x04, 0x12
        /*0026*/ 	.short	(.L_7 - .L_6)
	.align		4
.L_6:
        /*0028*/ 	.word	index@(triton_poi_fused_convolution_9)
        /*002c*/ 	.word	0x00000000
.L_7:


//--------------------- .nv.info.triton_poi_fused_convolution_9 --------------------------
	.section	.nv.info.triton_poi_fused_convolution_9,"",@"SHT_CUDA_INFO"
	.sectionflags	@""
	.align	4


	//----- nvinfo : EIATTR_CUDA_API_VERSION
	.align		4
        /*0000*/ 	.byte	0x04, 0x37
        /*0002*/ 	.short	(.L_9 - .L_8)
.L_8:
        /*0004*/ 	.word	0x0000007c


	//----- nvinfo : EIATTR_KPARAM_INFO
	.align		4
.L_9:
        /*0008*/ 	.byte	0x04, 0x17
        /*000a*/ 	.short	(.L_11 - .L_10)
.L_10:
        /*000c*/ 	.word	0x00000000
        /*0010*/ 	.short	0x0002
        /*0012*/ 	.short	0x0010
        /*0014*/ 	.byte	0x00, 0xf0, 0x11, 0x00


	//----- nvinfo : EIATTR_KPARAM_INFO
	.align		4
.L_11:
        /*0018*/ 	.byte	0x04, 0x17
        /*001a*/ 	.short	(.L_13 - .L_12)
.L_12:
        /*001c*/ 	.word	0x00000000
        /*0020*/ 	.short	0x0001
        /*0022*/ 	.short	0x0008
        /*0024*/ 	.byte	0x00, 0xf4, 0x21, 0x00


	//----- nvinfo : EIATTR_KPARAM_INFO
	.align		4
.L_13:
        /*0028*/ 	.byte	0x04, 0x17
        /*002a*/ 	.short	(.L_15 - .L_14)
.L_14:
        /*002c*/ 	.word	0x00000000
        /*0030*/ 	.short	0x0000
        /*0032*/ 	.short	0x0000
        /*0034*/ 	.byte	0x00, 0xf4, 0x21, 0x00


	//----- nvinfo : EIATTR_SPARSE_MMA_MASK
	.align		4
.L_15:
        /*0038*/ 	.byte	0x03, 0x50
        /*003a*/ 	.short	0x0000


	//----- nvinfo : EIATTR_MAXREG_COUNT
	.align		4
        /*003c*/ 	.byte	0x03, 0x1b
        /*003e*/ 	.short	0x00ff


	//----- nvinfo : EIATTR_EXIT_INSTR_OFFSETS
	.align		4
        /*0040*/ 	.byte	0x04, 0x1c
        /*0042*/ 	.short	(.L_17 - .L_16)


	//   ....[0]....
.L_16:
        /*0044*/ 	.word	0x000001a0


	//----- nvinfo : EIATTR_REQNTID
	.align		4
.L_17:
        /*0048*/ 	.byte	0x04, 0x10
        /*004a*/ 	.short	(.L_19 - .L_18)
.L_18:
        /*004c*/ 	.word	0x00000080
        /*0050*/ 	.word	0x00000001
        /*0054*/ 	.word	0x00000001


	//----- nvinfo : EIATTR_CBANK_PARAM_SIZE
	.align		4
.L_19:
        /*0058*/ 	.byte	0x03, 0x19
        /*005a*/ 	.short	0x0014


	//----- nvinfo : EIATTR_PARAM_CBANK
	.align		4
        /*005c*/ 	.byte	0x04, 0x0a
        /*005e*/ 	.short	(.L_21 - .L_20)
	.align		4
.L_20:
        /*0060*/ 	.word	index@(.nv.constant0.triton_poi_fused_convolution_9)
        /*0064*/ 	.short	0x0210
        /*0066*/ 	.short	0x0014


	//----- nvinfo : EIATTR_SW_WAR
	.align		4
.L_21:
        /*0068*/ 	.byte	0x04, 0x36
        /*006a*/ 	.short	(.L_23 - .L_22)
.L_22:
        /*006c*/ 	.word	0x00000008
.L_23:


//--------------------- .nv.callgraph             --------------------------
	.section	.nv.callgraph,"",@"SHT_CUDA_CALLGRAPH"
	.align	4
	.sectionentsize	8
	.align		4
        /*0000*/ 	.word	0x00000000
	.align		4
        /*0004*/ 	.word	0xffffffff
	.align		4
        /*0008*/ 	.word	0x00000000
	.align		4
        /*000c*/ 	.word	0xfffffffe
	.align		4
        /*0010*/ 	.word	0x00000000
	.align		4
        /*0014*/ 	.word	0xfffffffd
	.align		4
        /*0018*/ 	.word	0x00000000
	.align		4
        /*001c*/ 	.word	0xfffffffc


//--------------------- .text.triton_poi_fused_convolution_9 --------------------------
	.section	.text.triton_poi_fused_convolution_9,"ax",@progbits
	.align	128
        .global         triton_poi_fused_convolution_9
        .type           triton_poi_fused_convolution_9,@function
        .size           triton_poi_fused_convolution_9,(.L_x_1 - triton_poi_fused_convolution_9)
        .other          triton_poi_fused_convolution_9,@"STO_CUDA_ENTRY STV_DEFAULT"
triton_poi_fused_convolution_9:
.text.triton_poi_fused_convolution_9:
[----:B------:R-:W-:Y:S01]  /*0000*/  LDC R1, c[0x0][0x28] ;  /* 0x00000a00ff017b82 */ /* 0x000fe20000000800 */
[----:B------:R-:W1:Y:S07]  /*0010*/  S2R R0, SR_TID.X ;  /* 0x0000000000007919 */ /* 0x000e6e0000002100 */
[----:B------:R-:W2:Y:S01]  /*0020*/  LDC.64 R4, c[0x0][0x218] ;  /* 0x00008600ff047b82 */ /* 0x000ea20000000a00 */
[----:B------:R-:W-:Y:S01]  /*0030*/  ULDC.64 UR4, c[0x0][0x208] ;  /* 0x0000820000047ab9 */ /* 0x000fe20000000a00 */
[----:B------:R-:W3:Y:S06]  /*0040*/  S2R R7, SR_CTAID.X ;  /* 0x0000000000077919 */ /* 0x000eec0000002500 */
[----:B------:R-:W4:Y:S01]  /*0050*/  LDC.64 R2, c[0x0][0x210] ;  /* 0x00008400ff027b82 */ /* 0x000f220000000a00 */
[----:B-1----:R-:W-:Y:S01]  /*0060*/  IMAD.SHL.U32 R0, R0, 0x4, RZ ;  /* 0x0000000400007824 */ /* 0x002fe200078e00ff */
[----:B---3--:R-:W-:-:S04]  /*0070*/  SHF.R.S32.HI R6, RZ, 0x16, R7 ;  /* 0x00000016ff067819 */ /* 0x008fc80000011407 */
[----:B------:R-:W-:Y:S02]  /*0080*/  LOP3.LUT R0, R0, 0x1fc, RZ, 0xc0, !PT ;  /* 0x000001fc00007812 */ /* 0x000fe400078ec0ff */
[----:B------:R-:W-:Y:S02]  /*0090*/  SGXT R6, R6, 0x1 ;  /* 0x000000010606781a */ /* 0x000fe40000000200 */
[----:B------:R-:W-:-:S04]  /*00a0*/  LEA R7, R7, R0, 0x9 ;  /* 0x0000000007077211 */ /* 0x000fc800078e48ff */
[----:B------:R-:W-:Y:S01]  /*00b0*/  LEA.HI R6, R6, R7, RZ, 0x4 ;  /* 0x0000000706067211 */ /* 0x000fe200078f20ff */
[----:B----4-:R-:W-:-:S03]  /*00c0*/  IMAD.WIDE R2, R7, 0x4, R2 ;  /* 0x0000000407027825 */ /* 0x010fc600078e0202 */
[--C-:B------:R-:W-:Y:S02]  /*00d0*/  SHF.R.S32.HI R0, RZ, 0x4, R6.reuse ;  /* 0x00000004ff007819 */ /* 0x100fe40000011406 */
[----:B------:R-:W-:-:S04]  /*00e0*/  SHF.R.S32.HI R9, RZ, 0x1f, R6 ;  /* 0x0000001fff097819 */ /* 0x000fc80000011406 */
[----:B------:R-:W-:-:S04]  /*00f0*/  LEA.HI R9, R9, R0, RZ, 0xa ;  /* 0x0000000009097211 */ /* 0x000fc800078f50ff */
[----:B------:R-:W-:-:S05]  /*0100*/  LOP3.LUT R9, R9, 0xfffffc00, RZ, 0xc0, !PT ;  /* 0xfffffc0009097812 */ /* 0x000fca00078ec0ff */
[----:B------:R-:W-:-:S04]  /*0110*/  IMAD.IADD R9, R0, 0x1, -R9 ;  /* 0x0000000100097824 */ /* 0x000fc800078e0a09 */
[----:B--2---:R-:W-:Y:S02]  /*0120*/  IMAD.WIDE R4, R9, 0x4, R4 ;  /* 0x0000000409047825 */ /* 0x004fe400078e0204 */
[----:B------:R-:W2:Y:S04]  /*0130*/  LDG.E.128 R8, desc[UR4][R2.64] ;  /* 0x0000000402087981 */ /* 0x000ea8000c1e1d00 */
[----:B------:R-:W2:Y:S02]  /*0140*/  LDG.E.EL R4, desc[UR4][R4.64] ;  /* 0x0000000404047981 */ /* 0x000ea4000c2e1900 */
[--C-:B--2---:R-:W-:Y:S01]  /*0150*/  FADD R8, R8, R4.reuse ;  /* 0x0000000408087221 */ /* 0x104fe20000000000 */
[--C-:B------:R-:W-:Y:S01]  /*0160*/  FADD R9, R9, R4.reuse ;  /* 0x0000000409097221 */ /* 0x100fe20000000000 */
[--C-:B------:R-:W-:Y:S01]  /*0170*/  FADD R10, R10, R4.reuse ;  /* 0x000000040a0a7221 */ /* 0x100fe20000000000 */
[----:B------:R-:W-:-:S05]  /*0180*/  FADD R11, R11, R4 ;  /* 0x000000040b0b7221 */ /* 0x000fca0000000000 */
[----:B------:R-:W-:Y:S01]  /*0190*/  STG.E.128 desc[UR4][R2.64], R8 ;  /* 0x0000000802007986 */ /* 0x000fe2000c101d04 */
[----:B------:R-:W-:Y:S05]  /*01a0*/  EXIT ;  /* 0x000000000000794d */ /* 0x000fea0003800000 */
.L_x_0:
[----:B------:R-:W-:-:S00]  /*01b0*/  BRA `(.L_x_0) ;  /* 0xfffffffc00fc7947 */ /* 0x000fc0000383ffff */
[----:B------:R-:W-:-:S00]  /*01c0*/  NOP ;  /* 0x0000000000007918 */ /* 0x000fc00000000000 */
        /* <DEDUP_REMOVED lines=11> */
.L_x_1:


//--------------------- .nv.constant0.triton_poi_fused_convolution_9 --------------------------
	.section	.nv.constant0.triton_poi_fused_convolution_9,"a",@progbits
	.sectionflags	@""
	.align	4
.nv.constant0.triton_poi_fused_convolution_9:
	.zero		548
